	.headerflags	@"EF_CUDA_TEXMODE_UNIFIED EF_CUDA_64BIT_ADDRESS EF_CUDA_SM86 EF_CUDA_VIRTUAL_SM(EF_CUDA_SM86)"
	.elftype	@"ET_EXEC"


//--------------------- .nv.info                  --------------------------
	.section	.nv.info,"",@"SHT_CUDA_INFO"
	.align	4


	//----- nvinfo : EIATTR_REGCOUNT
	.align		4
        /*0000*/ 	.byte	0x04, 0x2f
        /*0002*/ 	.short	(.L_2 - .L_1)
	.align		4
.L_1:
        /*0004*/ 	.word	index@(triton_poi_fused_cat_8)
        /*0008*/ 	.word	0x00000018


	//----- nvinfo : EIATTR_MIN_STACK_SIZE
	.align		4
.L_2:
        /*000c*/ 	.byte	0x04, 0x12
        /*000e*/ 	.short	(.L_4 - .L_3)
	.align		4
.L_3:
        /*0010*/ 	.word	index@(triton_poi_fused_cat_8)
        /*0014*/ 	.word	0x00000000


	//----- nvinfo : EIATTR_FRAME_SIZE
	.align		4
.L_4:
        /*0018*/ 	.byte	0x04, 0x11
        /*001a*/ 	.short	(.L_6 - .L_5)
	.align		4
.L_5:
        /*001c*/ 	.word	index@(triton_poi_fused_cat_8)
        /*0020*/ 	.word	0x00000000


	//----- nvinfo : EIATTR_MIN_STACK_SIZE
	.align		4
.L_6:
        /*0024*/ 	.byte	0x04, 0x12
        /*0026*/ 	.short	(.L_8 - .L_7)
	.align		4
.L_7:
        /*0028*/ 	.word	index@(triton_poi_fused_cat_8)
        /*002c*/ 	.word	0x00000000
.L_8:


//--------------------- .nv.info.triton_poi_fused_cat_8 --------------------------
	.section	.nv.info.triton_poi_fused_cat_8,"",@"SHT_CUDA_INFO"
	.sectionflags	@""
	.align	4


	//----- nvinfo : EIATTR_CUDA_API_VERSION
	.align		4
        /*0000*/ 	.byte	0x04, 0x37
        /*0002*/ 	.short	(.L_10 - .L_9)
.L_9:
        /*0004*/ 	.word	0x0000007c


	//----- nvinfo : EIATTR_SW2861232_WAR
	.align		4
.L_10:
        /*0008*/ 	.byte	0x01, 0x35
	.zero		2


	//----- nvinfo : EIATTR_PARAM_CBANK
	.align		4
        /*000c*/ 	.byte	0x04, 0x0a
        /*000e*/ 	.short	(.L_12 - .L_11)
	.align		4
.L_11:
        /*0010*/ 	.word	index@(.nv.constant0.triton_poi_fused_cat_8)
        /*0014*/ 	.short	0x0160
        /*0016*/ 	.short	0x0048


	//----- nvinfo : EIATTR_CBANK_PARAM_SIZE
	.align		4
.L_12:
        /*0018*/ 	.byte	0x03, 0x19
        /*001a*/ 	.short	0x0048


	//----- nvinfo : EIATTR_KPARAM_INFO
	.align		4
        /*001c*/ 	.byte	0x04, 0x17
        /*001e*/ 	.short	(.L_14 - .L_13)
.L_13:
        /*0020*/ 	.word	0x00000000
        /*0024*/ 	.short	0x0008
        /*0026*/ 	.short	0x0040
        /*0028*/ 	.byte	0x00, 0xf4, 0x21, 0x00


	//----- nvinfo : EIATTR_KPARAM_INFO
	.align		4
.L_14:
        /*002c*/ 	.byte	0x04, 0x17
        /*002e*/ 	.short	(.L_16 - .L_15)
.L_15:
        /*0030*/ 	.word	0x00000000
        /*0034*/ 	.short	0x0007
        /*0036*/ 	.short	0x0038
        /*0038*/ 	.byte	0x00, 0xf0, 0x11, 0x00


	//----- nvinfo : EIATTR_KPARAM_INFO
	.align		4
.L_16:
        /*003c*/ 	.byte	0x04, 0x17
        /*003e*/ 	.short	(.L_18 - .L_17)
.L_17:
        /*0040*/ 	.word	0x00000000
        /*0044*/ 	.short	0x0006
        /*0046*/ 	.short	0x0030
        /*0048*/ 	.byte	0x00, 0xf4, 0x21, 0x00


	//----- nvinfo : EIATTR_KPARAM_INFO
	.align		4
.L_18:
        /*004c*/ 	.byte	0x04, 0x17
        /*004e*/ 	.short	(.L_20 - .L_19)
.L_19:
        /*0050*/ 	.word	0x00000000
        /*0054*/ 	.short	0x0005
        /*0056*/ 	.short	0x0028
        /*0058*/ 	.byte	0x00, 0xf4, 0x21, 0x00


	//----- nvinfo : EIATTR_KPARAM_INFO
	.align		4
.L_20:
        /*005c*/ 	.byte	0x04, 0x17
        /*005e*/ 	.short	(.L_22 - .L_21)
.L_21:
        /*0060*/ 	.word	0x00000000
        /*0064*/ 	.short	0x0004
        /*0066*/ 	.short	0x0020
        /*0068*/ 	.byte	0x00, 0xf4, 0x21, 0x00


	//----- nvinfo : EIATTR_KPARAM_INFO
	.align		4
.L_22:
        /*006c*/ 	.byte	0x04, 0x17
        /*006e*/ 	.short	(.L_24 - .L_23)
.L_23:
        /*0070*/ 	.word	0x00000000
        /*0074*/ 	.short	0x0003
        /*0076*/ 	.short	0x0018
        /*0078*/ 	.byte	0x00, 0xf4, 0x21, 0x00


	//----- nvinfo : EIATTR_KPARAM_INFO
	.align		4
.L_24:
        /*007c*/ 	.byte	0x04, 0x17
        /*007e*/ 	.short	(.L_26 - .L_25)
.L_25:
        /*0080*/ 	.word	0x00000000
        /*0084*/ 	.short	0x0002
        /*0086*/ 	.short	0x0010
        /*0088*/ 	.byte	0x00, 0xf4, 0x21, 0x00


	//----- nvinfo : EIATTR_KPARAM_INFO
	.align		4
.L_26:
        /*008c*/ 	.byte	0x04, 0x17
        /*008e*/ 	.short	(.L_28 - .L_27)
.L_27:
        /*0090*/ 	.word	0x00000000
        /*0094*/ 	.short	0x0001
        /*0096*/ 	.short	0x0008
        /*0098*/ 	.byte	0x00, 0xf4, 0x21, 0x00


	//----- nvinfo : EIATTR_KPARAM_INFO
	.align		4
.L_28:
        /*009c*/ 	.byte	0x04, 0x17
        /*009e*/ 	.short	(.L_30 - .L_29)
.L_29:
        /*00a0*/ 	.word	0x00000000
        /*00a4*/ 	.short	0x0000
        /*00a6*/ 	.short	0x0000
        /*00a8*/ 	.byte	0x00, 0xf4, 0x21, 0x00


	//----- nvinfo : EIATTR_MAXREG_COUNT
	.align		4
.L_30:
        /*00ac*/ 	.byte	0x03, 0x1b
        /*00ae*/ 	.short	0x00ff


	//----- nvinfo : EIATTR_EXIT_INSTR_OFFSETS
	.align		4
        /*00b0*/ 	.byte	0x04, 0x1c
        /*00b2*/ 	.short	(.L_32 - .L_31)


	//   ....[0]....
.L_31:
        /*00b4*/ 	.word	0x000005a0


	//----- nvinfo : EIATTR_REQNTID
	.align		4
.L_32:
        /*00b8*/ 	.byte	0x04, 0x10
        /*00ba*/ 	.short	(.L_34 - .L_33)
.L_33:
        /*00bc*/ 	.word	0x00000100
        /*00c0*/ 	.word	0x00000001
        /*00c4*/ 	.word	0x00000001
.L_34:


//--------------------- .nv.callgraph             --------------------------
	.section	.nv.callgraph,"",@"SHT_CUDA_CALLGRAPH"
	.align	4
	.sectionentsize	8
	.align		4
        /*0000*/ 	.word	0x00000000
	.align		4
        /*0004*/ 	.word	0xffffffff
	.align		4
        /*0008*/ 	.word	0x00000000
	.align		4
        /*000c*/ 	.word	0xfffffffe
	.align		4
        /*0010*/ 	.word	0x00000000
	.align		4
        /*0014*/ 	.word	0xfffffffd
	.align		4
        /*0018*/ 	.word	0x00000000
	.align		4
        /*001c*/ 	.word	0xfffffffc


//--------------------- .nv.rel.action            --------------------------
	.section	.nv.rel.action,"",@"SHT_CUDA_RELOCINFO"
	.align	8
	.sectionentsize	8
        /*0000*/ 	.byte	0x73, 0x00, 0x00, 0x00, 0x00, 0x00, 0x00, 0x00, 0x00, 0x00, 0x00, 0x11, 0x25, 0x00, 0x05, 0x36


//--------------------- .nv.constant4             --------------------------
	.section	.nv.constant4,"a",@progbits
	.align	8
	.align		8
.nv.constant4:
        /*0000*/ 	.dword	_$_str


//--------------------- .nv.constant0.triton_poi_fused_cat_8 --------------------------
	.section	.nv.constant0.triton_poi_fused_cat_8,"a",@progbits
	.sectionflags	@""
	.align	4
.nv.constant0.triton_poi_fused_cat_8:
	.zero		424


//--------------------- .text.triton_poi_fused_cat_8 --------------------------
	.section	.text.triton_poi_fused_cat_8,"ax",@progbits
	.sectioninfo	@"SHI_REGISTERS=24"
	.align	128
        .global         triton_poi_fused_cat_8
        .type           triton_poi_fused_cat_8,@function
        .size           triton_poi_fused_cat_8,(.L_x_1 - triton_poi_fused_cat_8)
        .other          triton_poi_fused_cat_8,@"STO_CUDA_ENTRY STV_DEFAULT"
triton_poi_fused_cat_8:
.text.triton_poi_fused_cat_8:
[----:B------:R-:W-:Y:S02]  /*0000*/  IMAD.MOV.U32 R1, RZ, RZ, c[0x0][0x28] ;  /* 0x00000a00ff017624 */ /* 0x000fe400078e00ff */
[----:B------:R-:W0:Y:S01]  /*0010*/  S2R R0, SR_TID.X ;  /* 0x0000000000007919 */ /* 0x000e220000002100 */
[----:B------:R-:W-:Y:S01]  /*0020*/  IMAD.MOV.U32 R9, RZ, RZ, 0x4 ;  /* 0x00000004ff097424 */ /* 0x000fe200078e00ff */
[----:B------:R-:W-:Y:S02]  /*0030*/  ULDC.64 UR4, c[0x0][0x118] ;  /* 0x0000460000047ab9 */ /* 0x000fe40000000a00 */
[----:B------:R-:W1:Y:S01]  /*0040*/  S2R R5, SR_CTAID.X ;  /* 0x0000000000057919 */ /* 0x000e620000002500 */
[----:B0-----:R-:W-:Y:S01]  /*0050*/  IMAD.SHL.U32 R0, R0, 0x2, RZ ;  /* 0x0000000200007824 */ /* 0x001fe200078e00ff */
[----:B-1----:R-:W-:-:S04]  /*0060*/  SHF.R.S32.HI R3, RZ, 0x16, R5 ;  /* 0x00000016ff037819 */ /* 0x002fc80000011405 */
[----:B------:R-:W-:Y:S02]  /*0070*/  LOP3.LUT R0, R0, 0x1fe, RZ, 0xc0, !PT ;  /* 0x000001fe00007812 */ /* 0x000fe400078ec0ff */
[----:B------:R-:W-:Y:S02]  /*0080*/  SGXT R3, R3, 0x1 ;  /* 0x000000010303781a */ /* 0x000fe40000000200 */
[----:B------:R-:W-:-:S04]  /*0090*/  LEA R0, R5, R0, 0x9 ;  /* 0x0000000005007211 */ /* 0x000fc800078e48ff */
[----:B------:R-:W-:Y:S01]  /*00a0*/  LEA.HI R3, R3, R0, RZ, 0x7 ;  /* 0x0000000003037211 */ /* 0x000fe200078f38ff */
[----:B------:R-:W-:-:S03]  /*00b0*/  IMAD.HI R6, R0, 0x7f807f81, RZ ;  /* 0x7f807f8100067827 */ /* 0x000fc600078e02ff */
[----:B------:R-:W-:Y:S02]  /*00c0*/  SHF.R.S32.HI R2, RZ, 0x7, R3 ;  /* 0x00000007ff027819 */ /* 0x000fe40000011403 */
[----:B------:R-:W-:Y:S02]  /*00d0*/  SHF.R.U32.HI R7, RZ, 0x1f, R6 ;  /* 0x0000001fff077819 */ /* 0x000fe40000011606 */
[----:B------:R-:W-:Y:S01]  /*00e0*/  LOP3.LUT R3, R3, 0xffffff80, RZ, 0xc0, !PT ;  /* 0xffffff8003037812 */ /* 0x000fe200078ec0ff */
[----:B------:R-:W-:Y:S01]  /*00f0*/  IMAD.HI R4, R2, 0x7f807f81, RZ ;  /* 0x7f807f8102047827 */ /* 0x000fe200078e02ff */
[----:B------:R-:W-:Y:S02]  /*0100*/  LEA.HI.SX32 R6, R6, R7, 0xe ;  /* 0x0000000706067211 */ /* 0x000fe400078f72ff */
[----:B------:R-:W-:Y:S02]  /*0110*/  IADD3 R14, R0, -R3, RZ ;  /* 0x80000003000e7210 */ /* 0x000fe40007ffe0ff */
[----:B------:R-:W-:Y:S01]  /*0120*/  SHF.R.U32.HI R5, RZ, 0x1f, R4 ;  /* 0x0000001fff057819 */ /* 0x000fe20000011604 */
[----:B------:R-:W-:Y:S01]  /*0130*/  IMAD.SHL.U32 R3, R6, 0x80, RZ ;  /* 0x0000008006037824 */ /* 0x000fe200078e00ff */
[----:B------:R-:W-:-:S02]  /*0140*/  SHF.R.S32.HI R10, RZ, 0x1f, R14 ;  /* 0x0000001fff0a7819 */ /* 0x000fc4000001140e */
[----:B------:R-:W-:Y:S01]  /*0150*/  LEA.HI.SX32 R5, R4, R5, 0x15 ;  /* 0x0000000504057211 */ /* 0x000fe200078faaff */
[----:B------:R-:W-:Y:S01]  /*0160*/  CS2R R18, SRZ ;  /* 0x0000000000127805 */ /* 0x000fe2000001ff00 */
[----:B------:R-:W-:Y:S01]  /*0170*/  IADD3 R16, P2, R14, R3, RZ ;  /* 0x000000030e107210 */ /* 0x000fe20007f5e0ff */
[----:B------:R-:W-:Y:S02]  /*0180*/  IMAD.MOV.U32 R4, RZ, RZ, RZ ;  /* 0x000000ffff047224 */ /* 0x000fe400078e00ff */
[----:B------:R-:W-:Y:S02]  /*0190*/  IMAD R5, R5, -0x1010, R2 ;  /* 0xffffeff005057824 */ /* 0x000fe400078e0202 */
[----:B------:R-:W-:Y:S02]  /*01a0*/  IMAD.MOV.U32 R2, RZ, RZ, RZ ;  /* 0x000000ffff027224 */ /* 0x000fe400078e00ff */
[C---:B------:R-:W-:Y:S01]  /*01b0*/  IMAD R8, R5.reuse, 0x18, R6 ;  /* 0x0000001805087824 */ /* 0x040fe200078e0206 */
[----:B------:R-:W-:-:S02]  /*01c0*/  ISETP.GE.AND P0, PT, R5, 0x200, PT ;  /* 0x000002000500780c */ /* 0x000fc40003f06270 */
[----:B------:R-:W-:Y:S01]  /*01d0*/  ISETP.GT.AND P1, PT, R5, 0x1ff, PT ;  /* 0x000001ff0500780c */ /* 0x000fe20003f24270 */
[C---:B------:R-:W-:Y:S01]  /*01e0*/  IMAD.WIDE R6, R8.reuse, R9, c[0x0][0x168] ;  /* 0x00005a0008067625 */ /* 0x040fe200078e0209 */
[----:B------:R-:W-:-:S03]  /*01f0*/  IADD3 R8, R8, -0x3000, RZ ;  /* 0xffffd00008087810 */ /* 0x000fc60007ffe0ff */
[----:B------:R-:W-:Y:S01]  /*0200*/  IMAD R5, R5, 0x2400, RZ ;  /* 0x0000240005057824 */ /* 0x000fe200078e02ff */
[----:B------:R-:W-:-:S05]  /*0210*/  LEA.HI.X.SX32 R20, R3, R10, 0x1, P2 ;  /* 0x0000000a03147211 */ /* 0x000fca00010f0eff */
[----:B------:R0:W2:Y:S01]  /*0220*/  @!P0 LDG.E.EL R2, [R6.64] ;  /* 0x0000000406028981 */ /* 0x0000a2000c2e1900 */
[C---:B------:R-:W-:Y:S01]  /*0230*/  IADD3 R11, P2, R5.reuse, R16, RZ ;  /* 0x00000010050b7210 */ /* 0x040fe20007f5e0ff */
[----:B------:R-:W-:Y:S01]  /*0240*/  IMAD.WIDE R8, R8, R9, c[0x0][0x180] ;  /* 0x0000600008087625 */ /* 0x000fe200078e0209 */
[C---:B------:R-:W-:Y:S01]  /*0250*/  IADD3 R3, R5.reuse, -0x480000, RZ ;  /* 0xffb8000005037810 */ /* 0x040fe20007ffe0ff */
[----:B------:R0:W3:Y:S01]  /*0260*/  @!P0 LDG.E.EL R4, [R6.64] ;  /* 0x0000000406048981 */ /* 0x0000e2000c2e1900 */
[----:B------:R-:W-:Y:S02]  /*0270*/  LEA.HI.X.SX32 R12, R5, R20, 0x1, P2 ;  /* 0x00000014050c7211 */ /* 0x000fe400010f0eff */
[----:B------:R-:W-:Y:S01]  /*0280*/  LEA R10, P2, R11, c[0x0][0x160], 0x1 ;  /* 0x000058000b0a7a11 */ /* 0x000fe200078408ff */
[----:B------:R1:W4:Y:S01]  /*0290*/  @P1 LDG.E.EL R18, [R8.64] ;  /* 0x0000000408121981 */ /* 0x000322000c2e1900 */
[----:B------:R-:W-:Y:S02]  /*02a0*/  IADD3 R5, P3, R3, R16, RZ ;  /* 0x0000001003057210 */ /* 0x000fe40007f7e0ff */
[----:B------:R-:W-:Y:S01]  /*02b0*/  MOV R15, RZ ;  /* 0x000000ff000f7202 */ /* 0x000fe20000000f00 */
[----:B------:R1:W5:Y:S01]  /*02c0*/  @P1 LDG.E.EL R19, [R8.64] ;  /* 0x0000000408131981 */ /* 0x000362000c2e1900 */
[----:B------:R-:W-:-:S02]  /*02d0*/  LEA.HI.X R11, R11, c[0x0][0x164], R12, 0x1, P2 ;  /* 0x000059000b0b7a11 */ /* 0x000fc400010f0c0c */
[----:B0-----:R-:W-:Y:S02]  /*02e0*/  LEA.HI.X.SX32 R6, R3, R20, 0x1, P3 ;  /* 0x0000001403067211 */ /* 0x001fe400018f0eff */
[C---:B------:R-:W-:Y:S01]  /*02f0*/  LEA R12, P2, R5.reuse, c[0x0][0x178], 0x1 ;  /* 0x00005e00050c7a11 */ /* 0x040fe200078408ff */
[----:B------:R-:W-:Y:S01]  /*0300*/  IMAD.MOV.U32 R3, RZ, RZ, 0x2 ;  /* 0x00000002ff037424 */ /* 0x000fe200078e00ff */
[----:B------:R0:W5:Y:S01]  /*0310*/  @!P0 LDG.E R15, [R10.64+0x1800] ;  /* 0x001800040a0f8981 */ /* 0x000162000c1e1900 */
[----:B------:R-:W-:Y:S01]  /*0320*/  CS2R R16, SRZ ;  /* 0x0000000000107805 */ /* 0x000fe2000001ff00 */
[----:B------:R-:W-:Y:S01]  /*0330*/  LEA.HI.X R13, R5, c[0x0][0x17c], R6, 0x1, P2 ;  /* 0x00005f00050d7a11 */ /* 0x000fe200010f0c06 */
[----:B------:R-:W-:-:S04]  /*0340*/  IMAD.WIDE R6, R14, R3, c[0x0][0x170] ;  /* 0x00005c000e067625 */ /* 0x000fc800078e0203 */
[----:B------:R-:W-:Y:S01]  /*0350*/  IMAD.MOV.U32 R5, RZ, RZ, RZ ;  /* 0x000000ffff057224 */ /* 0x000fe200078e00ff */
[----:B------:R-:W5:Y:S01]  /*0360*/  @P1 LDG.E R17, [R12.64+0x1800] ;  /* 0x001800040c111981 */ /* 0x000f62000c1e1900 */
[----:B-1----:R-:W-:-:S03]  /*0370*/  IMAD.WIDE R8, R14, R3, c[0x0][0x188] ;  /* 0x000062000e087625 */ /* 0x002fc600078e0203 */
[----:B------:R1:W5:Y:S04]  /*0380*/  @!P0 LDG.E.EL R16, [R6.64] ;  /* 0x0000000406108981 */ /* 0x000368000c2e1900 */
[----:B------:R-:W5:Y:S01]  /*0390*/  @P1 LDG.E.EL R5, [R8.64] ;  /* 0x0000000408051981 */ /* 0x000f62000c2e1900 */
[----:B0-----:R-:W-:-:S05]  /*03a0*/  MOV R11, 0x3c000000 ;  /* 0x3c000000000b7802 */ /* 0x001fca0000000f00 */
[----:B--2---:R-:W-:-:S06]  /*03b0*/  FFMA R2, R2, R11, 9.9999999747524270788e-07 ;  /* 0x358637bd02027423 */ /* 0x004fcc000000000b */
[----:B------:R-:W0:Y:S01]  /*03c0*/  MUFU.RSQ R2, R2 ;  /* 0x0000000200027308 */ /* 0x000e220000001400 */
[-C--:B---3--:R-:W-:Y:S01]  /*03d0*/  FFMA R4, R4, R11.reuse, 9.9999999747524270788e-07 ;  /* 0x358637bd04047423 */ /* 0x088fe2000000000b */
[-C--:B----4-:R-:W-:Y:S01]  /*03e0*/  FFMA R18, R18, R11.reuse, 9.9999999747524270788e-07 ;  /* 0x358637bd12127423 */ /* 0x090fe2000000000b */
[----:B-----5:R-:W-:-:S05]  /*03f0*/  FFMA R19, R19, R11, 9.9999999747524270788e-07 ;  /* 0x358637bd13137423 */ /* 0x020fca000000000b */
[----:B------:R2:W3:Y:S01]  /*0400*/  MUFU.RSQ R21, R4 ;  /* 0x0000000400157308 */ /* 0x0004e20000001400 */
[C---:B-1----:R-:W-:Y:S01]  /*0410*/  PRMT R6, R15.reuse, 0x7632, R6 ;  /* 0x000076320f067816 */ /* 0x042fe20000000006 */
[----:B------:R-:W-:-:S06]  /*0420*/  IMAD.U32 R15, R15, 0x10000, RZ ;  /* 0x000100000f0f7824 */ /* 0x000fcc00078e00ff */
[----:B------:R-:W1:Y:S01]  /*0430*/  MUFU.RSQ R18, R18 ;  /* 0x0000001200127308 */ /* 0x000e620000001400 */
[----:B0-----:R-:W-:-:S07]  /*0440*/  FMUL R15, R2, R15 ;  /* 0x0000000f020f7220 */ /* 0x001fce0000400000 */
[----:B------:R-:W0:Y:S01]  /*0450*/  MUFU.RSQ R19, R19 ;  /* 0x0000001300137308 */ /* 0x000e220000001400 */
[C---:B------:R-:W-:Y:S02]  /*0460*/  PRMT R2, R17.reuse, 0x7632, R2 ;  /* 0x0000763211027816 */ /* 0x040fe40000000002 */
[----:B--2---:R-:W-:Y:S01]  /*0470*/  PRMT R4, R16, 0x7632, R4 ;  /* 0x0000763210047816 */ /* 0x004fe20000000004 */
[----:B------:R-:W-:Y:S01]  /*0480*/  IMAD.U32 R6, R6, 0x10000, RZ ;  /* 0x0001000006067824 */ /* 0x000fe200078e00ff */
[----:B------:R-:W-:Y:S01]  /*0490*/  SHF.L.U32 R17, R17, 0x10, RZ ;  /* 0x0000001011117819 */ /* 0x000fe200000006ff */
[----:B------:R-:W-:Y:S01]  /*04a0*/  IMAD.U32 R2, R2, 0x10000, RZ ;  /* 0x0001000002027824 */ /* 0x000fe200078e00ff */
[C---:B------:R-:W-:Y:S02]  /*04b0*/  PRMT R8, R5.reuse, 0x7632, R8 ;  /* 0x0000763205087816 */ /* 0x040fe40000000008 */
[----:B------:R-:W-:Y:S01]  /*04c0*/  SHF.L.U32 R7, R4, 0x10, RZ ;  /* 0x0000001004077819 */ /* 0x000fe200000006ff */
[----:B------:R-:W-:Y:S01]  /*04d0*/  IMAD.U32 R4, R5, 0x10000, RZ ;  /* 0x0001000005047824 */ /* 0x000fe200078e00ff */
[----:B---3--:R-:W-:Y:S01]  /*04e0*/  FMUL R6, R21, R6 ;  /* 0x0000000615067220 */ /* 0x008fe20000400000 */
[----:B------:R-:W-:Y:S01]  /*04f0*/  IMAD.U32 R16, R16, 0x10000, RZ ;  /* 0x0001000010107824 */ /* 0x000fe200078e00ff */
[----:B------:R-:W-:Y:S01]  /*0500*/  SHF.L.U32 R5, R8, 0x10, RZ ;  /* 0x0000001008057819 */ /* 0x000fe200000006ff */
[----:B-1----:R-:W-:Y:S01]  /*0510*/  FMUL R17, R18, R17 ;  /* 0x0000001112117220 */ /* 0x002fe20000400000 */
[----:B0-----:R-:W-:Y:S01]  /*0520*/  FMUL R2, R19, R2 ;  /* 0x0000000213027220 */ /* 0x001fe20000400000 */
[----:B------:R-:W-:Y:S01]  /*0530*/  FMUL R15, R15, R16 ;  /* 0x000000100f0f7220 */ /* 0x000fe20000400000 */
[----:B------:R-:W-:Y:S01]  /*0540*/  FMUL R6, R6, R7 ;  /* 0x0000000706067220 */ /* 0x000fe20000400000 */
[----:B------:R-:W-:Y:S01]  /*0550*/  @P0 FMUL R15, R17, R4 ;  /* 0x00000004110f0220 */ /* 0x000fe20000400000 */
[----:B------:R-:W-:Y:S01]  /*0560*/  @P0 FMUL R6, R2, R5 ;  /* 0x0000000502060220 */ /* 0x000fe20000400000 */
[----:B------:R-:W-:-:S04]  /*0570*/  IMAD.WIDE R2, R0, R3, c[0x0][0x190] ;  /* 0x0000640000027625 */ /* 0x000fc800078e0203 */
[----:B------:R-:W-:-:S05]  /*0580*/  F2FP.BF16.PACK_AB R15, R6, R15 ;  /* 0x0000000f060f723e */ /* 0x000fca00000010ff */
[----:B------:R-:W-:Y:S01]  /*0590*/  STG.E [R2.64], R15 ;  /* 0x0000000f02007986 */ /* 0x000fe2000c101904 */
[----:B------:R-:W-:Y:S05]  /*05a0*/  EXIT ;  /* 0x000000000000794d */ /* 0x000fea0003800000 */
.L_x_0:
[----:B------:R-:W-:-:S00]  /*05b0*/  BRA `(.L_x_0) ;  /* 0xfffffff000007947 */ /* 0x000fc0000383ffff */
[----:B------:R-:W-:-:S00]  /*05c0*/  NOP ;  /* 0x0000000000007918 */ /* 0x000fc00000000000 */
        /* <DEDUP_REMOVED lines=11> */
.L_x_1:


//--------------------- .nv.global.init           --------------------------
	.section	.nv.global.init,"aw",@progbits
.nv.global.init:
	.type		_$_str,@object
	.size		_$_str,(.L_0 - _$_str)
_$_str:
        /*0000*/ 	.byte	0x5f, 0x5f, 0x43, 0x55, 0x44, 0x41, 0x5f, 0x46, 0x54, 0x5a, 0x00
.L_0:
